//
// Generated by NVIDIA NVVM Compiler
//
// Compiler Build ID: CL-36424714
// Cuda compilation tools, release 13.0, V13.0.88
// Based on NVVM 20.0.0
//

.version 9.0
.target sm_100
.address_size 64

	// .globl	_Z22mad_stress_kernel_fp16P6__halfiS_S_

.visible .entry _Z22mad_stress_kernel_fp16P6__halfiS_S_(
	.param .u64 .ptr .align 1 _Z22mad_stress_kernel_fp16P6__halfiS_S__param_0,
	.param .u32 _Z22mad_stress_kernel_fp16P6__halfiS_S__param_1,
	.param .align 2 .b8 _Z22mad_stress_kernel_fp16P6__halfiS_S__param_2[2],
	.param .align 2 .b8 _Z22mad_stress_kernel_fp16P6__halfiS_S__param_3[2]
)
{
	.reg .pred 	%p<3>;
	.reg .b16 	%rs<454>;
	.reg .b32 	%r<10>;
	.reg .b32 	%f<12>;
	.reg .b64 	%rd<5>;

	ld.param.u16 	%rs28, [_Z22mad_stress_kernel_fp16P6__halfiS_S__param_3];
	ld.param.u16 	%rs27, [_Z22mad_stress_kernel_fp16P6__halfiS_S__param_2];
	ld.param.u64 	%rd1, [_Z22mad_stress_kernel_fp16P6__halfiS_S__param_0];
	ld.param.u32 	%r4, [_Z22mad_stress_kernel_fp16P6__halfiS_S__param_1];
	mov.u32 	%r5, %ctaid.x;
	mov.u32 	%r6, %ntid.x;
	mov.u32 	%r7, %tid.x;
	mad.lo.s32 	%r1, %r5, %r6, %r7;
	setp.ge.s32 	%p1, %r1, %r4;
	@%p1 bra 	$L__BB0_4;
	cvt.rn.f32.s32 	%f9, %r1;
	mul.f32 	%f10, %f9, 0f38D1B717;
	add.f32 	%f1, %f10, 0f00000000;
	// begin inline asm
	{  cvt.rn.f16.f32 %rs453, %f1;}

	// end inline asm
	add.f32 	%f2, %f10, 0f3DCCCCCD;
	// begin inline asm
	{  cvt.rn.f16.f32 %rs452, %f2;}

	// end inline asm
	add.f32 	%f3, %f10, 0f3E4CCCCD;
	// begin inline asm
	{  cvt.rn.f16.f32 %rs451, %f3;}

	// end inline asm
	add.f32 	%f4, %f10, 0f3E99999A;
	// begin inline asm
	{  cvt.rn.f16.f32 %rs450, %f4;}

	// end inline asm
	add.f32 	%f5, %f10, 0f3ECCCCCD;
	// begin inline asm
	{  cvt.rn.f16.f32 %rs449, %f5;}

	// end inline asm
	add.f32 	%f6, %f10, 0f3F000000;
	// begin inline asm
	{  cvt.rn.f16.f32 %rs448, %f6;}

	// end inline asm
	add.f32 	%f7, %f10, 0f3F19999A;
	// begin inline asm
	{  cvt.rn.f16.f32 %rs447, %f7;}

	// end inline asm
	add.f32 	%f8, %f10, 0f3F333333;
	// begin inline asm
	{  cvt.rn.f16.f32 %rs446, %f8;}

	// end inline asm
	mov.b32 	%r9, 0;
$L__BB0_2:
	// begin inline asm
	{mul.f16 %rs37,%rs453,%rs28;
}
	// end inline asm
	// begin inline asm
	{add.f16 %rs40,%rs37,%rs27;
}
	// end inline asm
	// begin inline asm
	{mul.f16 %rs43,%rs452,%rs28;
}
	// end inline asm
	// begin inline asm
	{add.f16 %rs46,%rs43,%rs27;
}
	// end inline asm
	// begin inline asm
	{mul.f16 %rs49,%rs451,%rs28;
}
	// end inline asm
	// begin inline asm
	{add.f16 %rs52,%rs49,%rs27;
}
	// end inline asm
	// begin inline asm
	{mul.f16 %rs55,%rs450,%rs28;
}
	// end inline asm
	// begin inline asm
	{add.f16 %rs58,%rs55,%rs27;
}
	// end inline asm
	// begin inline asm
	{mul.f16 %rs61,%rs449,%rs28;
}
	// end inline asm
	// begin inline asm
	{add.f16 %rs64,%rs61,%rs27;
}
	// end inline asm
	// begin inline asm
	{mul.f16 %rs67,%rs448,%rs28;
}
	// end inline asm
	// begin inline asm
	{add.f16 %rs70,%rs67,%rs27;
}
	// end inline asm
	// begin inline asm
	{mul.f16 %rs73,%rs447,%rs28;
}
	// end inline asm
	// begin inline asm
	{add.f16 %rs76,%rs73,%rs27;
}
	// end inline asm
	// begin inline asm
	{mul.f16 %rs79,%rs446,%rs28;
}
	// end inline asm
	// begin inline asm
	{add.f16 %rs82,%rs79,%rs27;
}
	// end inline asm
	// begin inline asm
	{mul.f16 %rs85,%rs40,%rs28;
}
	// end inline asm
	// begin inline asm
	{add.f16 %rs88,%rs85,%rs27;
}
	// end inline asm
	// begin inline asm
	{mul.f16 %rs91,%rs46,%rs28;
}
	// end inline asm
	// begin inline asm
	{add.f16 %rs94,%rs91,%rs27;
}
	// end inline asm
	// begin inline asm
	{mul.f16 %rs97,%rs52,%rs28;
}
	// end inline asm
	// begin inline asm
	{add.f16 %rs100,%rs97,%rs27;
}
	// end inline asm
	// begin inline asm
	{mul.f16 %rs103,%rs58,%rs28;
}
	// end inline asm
	// begin inline asm
	{add.f16 %rs106,%rs103,%rs27;
}
	// end inline asm
	// begin inline asm
	{mul.f16 %rs109,%rs64,%rs28;
}
	// end inline asm
	// begin inline asm
	{add.f16 %rs112,%rs109,%rs27;
}
	// end inline asm
	// begin inline asm
	{mul.f16 %rs115,%rs70,%rs28;
}
	// end inline asm
	// begin inline asm
	{add.f16 %rs118,%rs115,%rs27;
}
	// end inline asm
	// begin inline asm
	{mul.f16 %rs121,%rs76,%rs28;
}
	// end inline asm
	// begin inline asm
	{add.f16 %rs124,%rs121,%rs27;
}
	// end inline asm
	// begin inline asm
	{mul.f16 %rs127,%rs82,%rs28;
}
	// end inline asm
	// begin inline asm
	{add.f16 %rs130,%rs127,%rs27;
}
	// end inline asm
	// begin inline asm
	{mul.f16 %rs133,%rs88,%rs28;
}
	// end inline asm
	// begin inline asm
	{add.f16 %rs136,%rs133,%rs27;
}
	// end inline asm
	// begin inline asm
	{mul.f16 %rs139,%rs94,%rs28;
}
	// end inline asm
	// begin inline asm
	{add.f16 %rs142,%rs139,%rs27;
}
	// end inline asm
	// begin inline asm
	{mul.f16 %rs145,%rs100,%rs28;
}
	// end inline asm
	// begin inline asm
	{add.f16 %rs148,%rs145,%rs27;
}
	// end inline asm
	// begin inline asm
	{mul.f16 %rs151,%rs106,%rs28;
}
	// end inline asm
	// begin inline asm
	{add.f16 %rs154,%rs151,%rs27;
}
	// end inline asm
	// begin inline asm
	{mul.f16 %rs157,%rs112,%rs28;
}
	// end inline asm
	// begin inline asm
	{add.f16 %rs160,%rs157,%rs27;
}
	// end inline asm
	// begin inline asm
	{mul.f16 %rs163,%rs118,%rs28;
}
	// end inline asm
	// begin inline asm
	{add.f16 %rs166,%rs163,%rs27;
}
	// end inline asm
	// begin inline asm
	{mul.f16 %rs169,%rs124,%rs28;
}
	// end inline asm
	// begin inline asm
	{add.f16 %rs172,%rs169,%rs27;
}
	// end inline asm
	// begin inline asm
	{mul.f16 %rs175,%rs130,%rs28;
}
	// end inline asm
	// begin inline asm
	{add.f16 %rs178,%rs175,%rs27;
}
	// end inline asm
	// begin inline asm
	{mul.f16 %rs181,%rs136,%rs28;
}
	// end inline asm
	// begin inline asm
	{add.f16 %rs184,%rs181,%rs27;
}
	// end inline asm
	// begin inline asm
	{mul.f16 %rs187,%rs142,%rs28;
}
	// end inline asm
	// begin inline asm
	{add.f16 %rs190,%rs187,%rs27;
}
	// end inline asm
	// begin inline asm
	{mul.f16 %rs193,%rs148,%rs28;
}
	// end inline asm
	// begin inline asm
	{add.f16 %rs196,%rs193,%rs27;
}
	// end inline asm
	// begin inline asm
	{mul.f16 %rs199,%rs154,%rs28;
}
	// end inline asm
	// begin inline asm
	{add.f16 %rs202,%rs199,%rs27;
}
	// end inline asm
	// begin inline asm
	{mul.f16 %rs205,%rs160,%rs28;
}
	// end inline asm
	// begin inline asm
	{add.f16 %rs208,%rs205,%rs27;
}
	// end inline asm
	// begin inline asm
	{mul.f16 %rs211,%rs166,%rs28;
}
	// end inline asm
	// begin inline asm
	{add.f16 %rs214,%rs211,%rs27;
}
	// end inline asm
	// begin inline asm
	{mul.f16 %rs217,%rs172,%rs28;
}
	// end inline asm
	// begin inline asm
	{add.f16 %rs220,%rs217,%rs27;
}
	// end inline asm
	// begin inline asm
	{mul.f16 %rs223,%rs178,%rs28;
}
	// end inline asm
	// begin inline asm
	{add.f16 %rs226,%rs223,%rs27;
}
	// end inline asm
	// begin inline asm
	{mul.f16 %rs229,%rs184,%rs28;
}
	// end inline asm
	// begin inline asm
	{add.f16 %rs232,%rs229,%rs27;
}
	// end inline asm
	// begin inline asm
	{mul.f16 %rs235,%rs190,%rs28;
}
	// end inline asm
	// begin inline asm
	{add.f16 %rs238,%rs235,%rs27;
}
	// end inline asm
	// begin inline asm
	{mul.f16 %rs241,%rs196,%rs28;
}
	// end inline asm
	// begin inline asm
	{add.f16 %rs244,%rs241,%rs27;
}
	// end inline asm
	// begin inline asm
	{mul.f16 %rs247,%rs202,%rs28;
}
	// end inline asm
	// begin inline asm
	{add.f16 %rs250,%rs247,%rs27;
}
	// end inline asm
	// begin inline asm
	{mul.f16 %rs253,%rs208,%rs28;
}
	// end inline asm
	// begin inline asm
	{add.f16 %rs256,%rs253,%rs27;
}
	// end inline asm
	// begin inline asm
	{mul.f16 %rs259,%rs214,%rs28;
}
	// end inline asm
	// begin inline asm
	{add.f16 %rs262,%rs259,%rs27;
}
	// end inline asm
	// begin inline asm
	{mul.f16 %rs265,%rs220,%rs28;
}
	// end inline asm
	// begin inline asm
	{add.f16 %rs268,%rs265,%rs27;
}
	// end inline asm
	// begin inline asm
	{mul.f16 %rs271,%rs226,%rs28;
}
	// end inline asm
	// begin inline asm
	{add.f16 %rs274,%rs271,%rs27;
}
	// end inline asm
	// begin inline asm
	{mul.f16 %rs277,%rs232,%rs28;
}
	// end inline asm
	// begin inline asm
	{add.f16 %rs280,%rs277,%rs27;
}
	// end inline asm
	// begin inline asm
	{mul.f16 %rs283,%rs238,%rs28;
}
	// end inline asm
	// begin inline asm
	{add.f16 %rs286,%rs283,%rs27;
}
	// end inline asm
	// begin inline asm
	{mul.f16 %rs289,%rs244,%rs28;
}
	// end inline asm
	// begin inline asm
	{add.f16 %rs292,%rs289,%rs27;
}
	// end inline asm
	// begin inline asm
	{mul.f16 %rs295,%rs250,%rs28;
}
	// end inline asm
	// begin inline asm
	{add.f16 %rs298,%rs295,%rs27;
}
	// end inline asm
	// begin inline asm
	{mul.f16 %rs301,%rs256,%rs28;
}
	// end inline asm
	// begin inline asm
	{add.f16 %rs304,%rs301,%rs27;
}
	// end inline asm
	// begin inline asm
	{mul.f16 %rs307,%rs262,%rs28;
}
	// end inline asm
	// begin inline asm
	{add.f16 %rs310,%rs307,%rs27;
}
	// end inline asm
	// begin inline asm
	{mul.f16 %rs313,%rs268,%rs28;
}
	// end inline asm
	// begin inline asm
	{add.f16 %rs316,%rs313,%rs27;
}
	// end inline asm
	// begin inline asm
	{mul.f16 %rs319,%rs274,%rs28;
}
	// end inline asm
	// begin inline asm
	{add.f16 %rs322,%rs319,%rs27;
}
	// end inline asm
	// begin inline asm
	{mul.f16 %rs325,%rs280,%rs28;
}
	// end inline asm
	// begin inline asm
	{add.f16 %rs328,%rs325,%rs27;
}
	// end inline asm
	// begin inline asm
	{mul.f16 %rs331,%rs286,%rs28;
}
	// end inline asm
	// begin inline asm
	{add.f16 %rs334,%rs331,%rs27;
}
	// end inline asm
	// begin inline asm
	{mul.f16 %rs337,%rs292,%rs28;
}
	// end inline asm
	// begin inline asm
	{add.f16 %rs340,%rs337,%rs27;
}
	// end inline asm
	// begin inline asm
	{mul.f16 %rs343,%rs298,%rs28;
}
	// end inline asm
	// begin inline asm
	{add.f16 %rs346,%rs343,%rs27;
}
	// end inline asm
	// begin inline asm
	{mul.f16 %rs349,%rs304,%rs28;
}
	// end inline asm
	// begin inline asm
	{add.f16 %rs352,%rs349,%rs27;
}
	// end inline asm
	// begin inline asm
	{mul.f16 %rs355,%rs310,%rs28;
}
	// end inline asm
	// begin inline asm
	{add.f16 %rs358,%rs355,%rs27;
}
	// end inline asm
	// begin inline asm
	{mul.f16 %rs361,%rs316,%rs28;
}
	// end inline asm
	// begin inline asm
	{add.f16 %rs364,%rs361,%rs27;
}
	// end inline asm
	// begin inline asm
	{mul.f16 %rs367,%rs322,%rs28;
}
	// end inline asm
	// begin inline asm
	{add.f16 %rs370,%rs367,%rs27;
}
	// end inline asm
	// begin inline asm
	{mul.f16 %rs373,%rs328,%rs28;
}
	// end inline asm
	// begin inline asm
	{add.f16 %rs453,%rs373,%rs27;
}
	// end inline asm
	// begin inline asm
	{mul.f16 %rs379,%rs334,%rs28;
}
	// end inline asm
	// begin inline asm
	{add.f16 %rs452,%rs379,%rs27;
}
	// end inline asm
	// begin inline asm
	{mul.f16 %rs385,%rs340,%rs28;
}
	// end inline asm
	// begin inline asm
	{add.f16 %rs451,%rs385,%rs27;
}
	// end inline asm
	// begin inline asm
	{mul.f16 %rs391,%rs346,%rs28;
}
	// end inline asm
	// begin inline asm
	{add.f16 %rs450,%rs391,%rs27;
}
	// end inline asm
	// begin inline asm
	{mul.f16 %rs397,%rs352,%rs28;
}
	// end inline asm
	// begin inline asm
	{add.f16 %rs449,%rs397,%rs27;
}
	// end inline asm
	// begin inline asm
	{mul.f16 %rs403,%rs358,%rs28;
}
	// end inline asm
	// begin inline asm
	{add.f16 %rs448,%rs403,%rs27;
}
	// end inline asm
	// begin inline asm
	{mul.f16 %rs409,%rs364,%rs28;
}
	// end inline asm
	// begin inline asm
	{add.f16 %rs447,%rs409,%rs27;
}
	// end inline asm
	// begin inline asm
	{mul.f16 %rs415,%rs370,%rs28;
}
	// end inline asm
	// begin inline asm
	{add.f16 %rs446,%rs415,%rs27;
}
	// end inline asm
	add.s32 	%r9, %r9, 8;
	setp.ne.s32 	%p2, %r9, 1000;
	@%p2 bra 	$L__BB0_2;
	mov.f32 	%f11, 0f00000000;
	// begin inline asm
	{  cvt.rn.f16.f32 %rs421, %f11;}

	// end inline asm
	// begin inline asm
	{add.f16 %rs422,%rs421,%rs453;
}
	// end inline asm
	// begin inline asm
	{add.f16 %rs425,%rs422,%rs452;
}
	// end inline asm
	// begin inline asm
	{add.f16 %rs428,%rs425,%rs451;
}
	// end inline asm
	// begin inline asm
	{add.f16 %rs431,%rs428,%rs450;
}
	// end inline asm
	// begin inline asm
	{add.f16 %rs434,%rs431,%rs449;
}
	// end inline asm
	// begin inline asm
	{add.f16 %rs437,%rs434,%rs448;
}
	// end inline asm
	// begin inline asm
	{add.f16 %rs440,%rs437,%rs447;
}
	// end inline asm
	// begin inline asm
	{add.f16 %rs443,%rs440,%rs446;
}
	// end inline asm
	cvta.to.global.u64 	%rd2, %rd1;
	mul.wide.s32 	%rd3, %r1, 2;
	add.s64 	%rd4, %rd2, %rd3;
	st.global.u16 	[%rd4], %rs443;
$L__BB0_4:
	ret;

}


// ===== COMPILED SASS (sm_100) =====

	.target	sm_100

	.elftype	@"ET_EXEC"


//--------------------- .note.nv.tkinfo           --------------------------
	.section	.note.nv.tkinfo,"",@"SHT_NOTE"
	.sectionflags	@"SHF_NOTE_NV_TKINFO"
	.tkinfo
        /*0018*/ 	.word	0x00000002
        /*0030*/ 	.string	""
        /*0030*/ 	.string	"ptxas"
        /*0030*/ 	.string	"Cuda compilation tools, release 13.0, V13.0.88"
        /*0030*/ 	.string	"Build cuda_13.0.r13.0/compiler.36424714_0"
        /*0030*/ 	.string	"-arch sm_100 -m 64 "



//--------------------- .note.nv.cuinfo           --------------------------
	.section	.note.nv.cuinfo,"",@"SHT_NOTE"
	.sectionflags	@"SHF_NOTE_NV_CUINFO"
        /*0018*/ 	.short	0x0002
        /*001a*/ 	.short	0x0064
        /*001c*/ 	.short	0x0082
	.zero		2


//--------------------- .nv.info                  --------------------------
	.section	.nv.info,"",@"SHT_CUDA_INFO"
	.align	4


	//----- nvinfo : EIATTR_REGCOUNT
	.align		4
        /*0000*/ 	.byte	0x04, 0x2f
        /*0002*/ 	.short	(.L_1 - .L_0)
	.align		4
.L_0:
        /*0004*/ 	.word	index@(_Z22mad_stress_kernel_fp16P6__halfiS_S_)
        /*0008*/ 	.word	0x0000000f


	//----- nvinfo : EIATTR_FRAME_SIZE
	.align		4
.L_1:
        /*000c*/ 	.byte	0x04, 0x11
        /*000e*/ 	.short	(.L_3 - .L_2)
	.align		4
.L_2:
        /*0010*/ 	.word	index@(_Z22mad_stress_kernel_fp16P6__halfiS_S_)
        /*0014*/ 	.word	0x00000000


	//----- nvinfo : EIATTR_MIN_STACK_SIZE
	.align		4
.L_3:
        /*0018*/ 	.byte	0x04, 0x12
        /*001a*/ 	.short	(.L_5 - .L_4)
	.align		4
.L_4:
        /*001c*/ 	.word	index@(_Z22mad_stress_kernel_fp16P6__halfiS_S_)
        /*0020*/ 	.word	0x00000000
.L_5:


//--------------------- .nv.compat                --------------------------
	.section	.nv.compat,"",@"SHT_CUDA_COMPAT_INFO"
	.align	4
        /*0000*/ 	.byte	0x02, 0x09, 0x00, 0x00, 0x02, 0x02, 0x01, 0x00, 0x02, 0x05, 0x05, 0x00, 0x03, 0x07, 0x01, 0x01
        /*0010*/ 	.byte	0x02, 0x03, 0x00, 0x00, 0x02, 0x06, 0x01, 0x00, 0x04, 0x0b, 0x08, 0x00, 0x09, 0x00, 0x00, 0x00
        /*0020*/ 	.byte	0x00, 0x00, 0x00, 0x00


//--------------------- .nv.info._Z22mad_stress_kernel_fp16P6__halfiS_S_ --------------------------
	.section	.nv.info._Z22mad_stress_kernel_fp16P6__halfiS_S_,"",@"SHT_CUDA_INFO"
	.sectionflags	@""
	.align	4


	//----- nvinfo : EIATTR_CUDA_API_VERSION
	.align		4
        /*0000*/ 	.byte	0x04, 0x37
        /*0002*/ 	.short	(.L_7 - .L_6)
.L_6:
        /*0004*/ 	.word	0x00000082


	//----- nvinfo : EIATTR_KPARAM_INFO
	.align		4
.L_7:
        /*0008*/ 	.byte	0x04, 0x17
        /*000a*/ 	.short	(.L_9 - .L_8)
.L_8:
        /*000c*/ 	.word	0x00000000
        /*0010*/ 	.short	0x0003
        /*0012*/ 	.short	0x000e
        /*0014*/ 	.byte	0x00, 0xf0, 0x09, 0x00


	//----- nvinfo : EIATTR_KPARAM_INFO
	.align		4
.L_9:
        /*0018*/ 	.byte	0x04, 0x17
        /*001a*/ 	.short	(.L_11 - .L_10)
.L_10:
        /*001c*/ 	.word	0x00000000
        /*0020*/ 	.short	0x0002
        /*0022*/ 	.short	0x000c
        /*0024*/ 	.byte	0x00, 0xf0, 0x09, 0x00


	//----- nvinfo : EIATTR_KPARAM_INFO
	.align		4
.L_11:
        /*0028*/ 	.byte	0x04, 0x17
        /*002a*/ 	.short	(.L_13 - .L_12)
.L_12:
        /*002c*/ 	.word	0x00000000
        /*0030*/ 	.short	0x0001
        /*0032*/ 	.short	0x0008
        /*0034*/ 	.byte	0x00, 0xf0, 0x11, 0x00


	//----- nvinfo : EIATTR_KPARAM_INFO
	.align		4
.L_13:
        /*0038*/ 	.byte	0x04, 0x17
        /*003a*/ 	.short	(.L_15 - .L_14)
.L_14:
        /*003c*/ 	.word	0x00000000
        /*0040*/ 	.short	0x0000
        /*0042*/ 	.short	0x0000
        /*0044*/ 	.byte	0x00, 0xf5, 0x21, 0x00


	//----- nvinfo : EIATTR_SPARSE_MMA_MASK
	.align		4
.L_15:
        /*0048*/ 	.byte	0x03, 0x50
        /*004a*/ 	.short	0x0000


	//----- nvinfo : EIATTR_MAXREG_COUNT
	.align		4
        /*004c*/ 	.byte	0x03, 0x1b
        /*004e*/ 	.short	0x00ff


	//----- nvinfo : EIATTR_MERCURY_ISA_VERSION
	.align		4
        /*0050*/ 	.byte	0x03, 0x5f
        /*0052*/ 	.short	0x0101


	//----- nvinfo : EIATTR_VRC_CTA_INIT_COUNT
	.align		4
        /*0054*/ 	.byte	0x02, 0x4a
	.zero		1
	.zero		1


	//----- nvinfo : EIATTR_EXIT_INSTR_OFFSETS
	.align		4
        /*0058*/ 	.byte	0x04, 0x1c
        /*005a*/ 	.short	(.L_17 - .L_16)


	//   ....[0]....
.L_16:
        /*005c*/ 	.word	0x00000070


	//   ....[1]....
        /*0060*/ 	.word	0x00000490


	//----- nvinfo : EIATTR_CBANK_PARAM_SIZE
	.align		4
.L_17:
        /*0064*/ 	.byte	0x03, 0x19
        /*0066*/ 	.short	0x0010


	//----- nvinfo : EIATTR_PARAM_CBANK
	.align		4
        /*0068*/ 	.byte	0x04, 0x0a
        /*006a*/ 	.short	(.L_19 - .L_18)
	.align		4
.L_18:
        /*006c*/ 	.word	index@(.nv.constant0._Z22mad_stress_kernel_fp16P6__halfiS_S_)
        /*0070*/ 	.short	0x0380
        /*0072*/ 	.short	0x0010


	//----- nvinfo : EIATTR_SW_WAR
	.align		4
.L_19:
        /*0074*/ 	.byte	0x04, 0x36
        /*0076*/ 	.short	(.L_21 - .L_20)
.L_20:
        /*0078*/ 	.word	0x00000008
.L_21:


//--------------------- .nv.callgraph             --------------------------
	.section	.nv.callgraph,"",@"SHT_CUDA_CALLGRAPH"
	.align	4
	.sectionentsize	8
	.align		4
        /*0000*/ 	.word	0x00000000
	.align		4
        /*0004*/ 	.word	0xffffffff
	.align		4
        /*0008*/ 	.word	0x00000000
	.align		4
        /*000c*/ 	.word	0xfffffffe
	.align		4
        /*0010*/ 	.word	0x00000000
	.align		4
        /*0014*/ 	.word	0xfffffffd
	.align		4
        /*0018*/ 	.word	0x00000000
	.align		4
        /*001c*/ 	.word	0xfffffffc


//--------------------- .text._Z22mad_stress_kernel_fp16P6__halfiS_S_ --------------------------
	.section	.text._Z22mad_stress_kernel_fp16P6__halfiS_S_,"ax",@progbits
	.align	128
        .global         _Z22mad_stress_kernel_fp16P6__halfiS_S_
        .type           _Z22mad_stress_kernel_fp16P6__halfiS_S_,@function
        .size           _Z22mad_stress_kernel_fp16P6__halfiS_S_,(.L_x_2 - _Z22mad_stress_kernel_fp16P6__halfiS_S_)
        .other          _Z22mad_stress_kernel_fp16P6__halfiS_S_,@"STO_CUDA_ENTRY STV_DEFAULT"
_Z22mad_stress_kernel_fp16P6__halfiS_S_:
.text._Z22mad_stress_kernel_fp16P6__halfiS_S_:
[----:B------:R-:W-:Y:S01]  /*0000*/  LDC R1, c[0x0][0x37c] ;  /* 0x0000df00ff017b82 */ /* 0x000fe20000000800 */
[----:B------:R-:W0:Y:S07]  /*0010*/  S2R R3, SR_TID.X ;  /* 0x0000000000037919 */ /* 0x000e2e0000002100 */
[----:B------:R-:W0:Y:S01]  /*0020*/  S2UR UR4, SR_CTAID.X ;  /* 0x00000000000479c3 */ /* 0x000e220000002500 */
[----:B------:R-:W1:Y:S07]  /*0030*/  LDCU UR5, c[0x0][0x388] ;  /* 0x00007100ff0577ac */ /* 0x000e6e0008000800 */
[----:B------:R-:W0:Y:S02]  /*0040*/  LDC R2, c[0x0][0x360] ;  /* 0x0000d800ff027b82 */ /* 0x000e240000000800 */
[----:B0-----:R-:W-:-:S05]  /*0050*/  IMAD R2, R2, UR4, R3 ;  /* 0x0000000402027c24 */ /* 0x001fca000f8e0203 */
[----:B-1----:R-:W-:-:S13]  /*0060*/  ISETP.GE.AND P0, PT, R2, UR5, PT ;  /* 0x0000000502007c0c */ /* 0x002fda000bf06270 */
[----:B------:R-:W-:Y:S05]  /*0070*/  @P0 EXIT ;  /* 0x000000000000094d */ /* 0x000fea0003800000 */
[----:B------:R-:W0:Y:S01]  /*0080*/  LDC R3, c[0x0][0x38c] ;  /* 0x0000e300ff037b82 */ /* 0x000e220000000800 */
[----:B------:R-:W-:Y:S01]  /*0090*/  HFMA2 R11, -RZ, RZ, 0.60205078125, -0.443115234375 ;  /* 0x38d1b717ff0b7431 */ /* 0x000fe200000001ff */
[----:B------:R-:W-:Y:S01]  /*00a0*/  I2FP.F32.S32 R0, R2 ;  /* 0x0000000200007245 */ /* 0x000fe20000201400 */
[----:B------:R-:W1:Y:S04]  /*00b0*/  LDCU.64 UR6, c[0x0][0x358] ;  /* 0x00006b00ff0677ac */ /* 0x000e680008000a00 */
[C---:B------:R-:W-:Y:S01]  /*00c0*/  FFMA R4, R0.reuse, 9.9999997473787516356e-05, RZ ;  /* 0x38d1b71700047823 */ /* 0x040fe200000000ff */
[----:B------:R-:W-:Y:S01]  /*00d0*/  UMOV UR4, URZ ;  /* 0x000000ff00047c82 */ /* 0x000fe20008000000 */
[CC--:B------:R-:W-:Y:S01]  /*00e0*/  FFMA R5, R0.reuse, R11.reuse, 0.10000000149011611938 ;  /* 0x3dcccccd00057423 */ /* 0x0c0fe2000000000b */
[CC--:B------:R-:W-:Y:S01]  /*00f0*/  FFMA R6, R0.reuse, R11.reuse, 0.20000000298023223877 ;  /* 0x3e4ccccd00067423 */ /* 0x0c0fe2000000000b */
[CC--:B------:R-:W-:Y:S01]  /*0100*/  FFMA R7, R0.reuse, R11.reuse, 0.30000001192092895508 ;  /* 0x3e99999a00077423 */ /* 0x0c0fe2000000000b */
[CC--:B------:R-:W-:Y:S01]  /*0110*/  FFMA R8, R0.reuse, R11.reuse, 0.40000000596046447754 ;  /* 0x3ecccccd00087423 */ /* 0x0c0fe2000000000b */
[CC--:B------:R-:W-:Y:S01]  /*0120*/  FFMA R9, R0.reuse, R11.reuse, 0.5 ;  /* 0x3f00000000097423 */ /* 0x0c0fe2000000000b */
[CC--:B------:R-:W-:Y:S01]  /*0130*/  FFMA R10, R0.reuse, R11.reuse, 0.60000002384185791016 ;  /* 0x3f19999a000a7423 */ /* 0x0c0fe2000000000b */
[----:B------:R-:W-:Y:S01]  /*0140*/  FFMA R11, R0, R11, 0.69999998807907104492 ;  /* 0x3f333333000b7423 */ /* 0x000fe2000000000b */
[----:B------:R-:W-:-:S02]  /*0150*/  F2FP.F16.F32.PACK_AB R4, R5, R4 ;  /* 0x000000040504723e */ /* 0x000fc400000000ff */
[----:B------:R-:W-:Y:S02]  /*0160*/  F2FP.F16.F32.PACK_AB R6, R7, R6 ;  /* 0x000000060706723e */ /* 0x000fe400000000ff */
[----:B------:R-:W-:Y:S02]  /*0170*/  F2FP.F16.F32.PACK_AB R8, R9, R8 ;  /* 0x000000080908723e */ /* 0x000fe400000000ff */
[----:B-1----:R-:W-:-:S07]  /*0180*/  F2FP.F16.F32.PACK_AB R10, R11, R10 ;  /* 0x0000000a0b0a723e */ /* 0x002fce00000000ff */
.L_x_0:
[----:B------:R-:W-:Y:S01]  /*0190*/  MOV R0, R6 ;  /* 0x0000000600007202 */ /* 0x000fe20000000f00 */
[-CC-:B0-----:R-:W-:Y:S01]  /*01a0*/  HFMA2 R6, R10, R3.reuse.H1_H1, R3.reuse.H0_H0 ;  /* 0x300000030a067231 */ /* 0x181fe20000040003 */
[----:B------:R-:W-:Y:S01]  /*01b0*/  MOV R12, R4 ;  /* 0x00000004000c7202 */ /* 0x000fe20000000f00 */
[-CC-:B------:R-:W-:Y:S01]  /*01c0*/  HFMA2 R5, R8, R3.reuse.H1_H1, R3.reuse.H0_H0 ;  /* 0x3000000308057231 */ /* 0x180fe20000040003 */
[----:B------:R-:W-:Y:S01]  /*01d0*/  UIADD3 UR4, UPT, UPT, UR4, 0x8, URZ ;  /* 0x0000000804047890 */ /* 0x000fe2000fffe0ff */
[-CC-:B------:R-:W-:Y:S02]  /*01e0*/  HFMA2 R4, R0, R3.reuse.H1_H1, R3.reuse.H0_H0 ;  /* 0x3000000300047231 */ /* 0x180fe40000040003 */
[-CC-:B------:R-:W-:Y:S01]  /*01f0*/  HFMA2 R0, R12, R3.reuse.H1_H1, R3.reuse.H0_H0 ;  /* 0x300000030c007231 */ /* 0x180fe20000040003 */
[----:B------:R-:W-:Y:S01]  /*0200*/  UISETP.NE.AND UP0, UPT, UR4, 0x3e8, UPT ;  /* 0x000003e80400788c */ /* 0x000fe2000bf05270 */
[-CC-:B------:R-:W-:Y:S02]  /*0210*/  HFMA2 R6, R6, R3.reuse.H1_H1, R3.reuse.H0_H0 ;  /* 0x3000000306067231 */ /* 0x180fe40000040003 */
[----:B------:R-:W-:-:S02]  /*0220*/  HFMA2 R4, R4, R3.H1_H1, R3.H0_H0 ;  /* 0x3000000304047231 */ /* 0x000fc40000040003 */
[-CC-:B------:R-:W-:Y:S02]  /*0230*/  HFMA2 R5, R5, R3.reuse.H1_H1, R3.reuse.H0_H0 ;  /* 0x3000000305057231 */ /* 0x180fe40000040003 */
[-CC-:B------:R-:W-:Y:S02]  /*0240*/  HFMA2 R0, R0, R3.reuse.H1_H1, R3.reuse.H0_H0 ;  /* 0x3000000300007231 */ /* 0x180fe40000040003 */
[-CC-:B------:R-:W-:Y:S02]  /*0250*/  HFMA2 R6, R6, R3.reuse.H1_H1, R3.reuse.H0_H0 ;  /* 0x3000000306067231 */ /* 0x180fe40000040003 */
[-CC-:B------:R-:W-:Y:S02]  /*0260*/  HFMA2 R4, R4, R3.reuse.H1_H1, R3.reuse.H0_H0 ;  /* 0x3000000304047231 */ /* 0x180fe40000040003 */
        /* <DEDUP_REMOVED lines=21> */
[----:B------:R-:W-:Y:S01]  /*03c0*/  HFMA2 R4, R0, R3.H1_H1, R3.H0_H0 ;  /* 0x3000000300047231 */ /* 0x000fe20000040003 */
[----:B------:R-:W-:Y:S06]  /*03d0*/  BRA.U UP0, `(.L_x_0) ;  /* 0xfffffffd006c7547 */ /* 0x000fec000b83ffff */
[----:B------:R-:W-:-:S04]  /*03e0*/  HADD2 R0, R4.H0_H0, RZ.H0_H0 ;  /* 0x200000ff04007230 */ /* 0x000fc80000000800 */
[----:B------:R-:W-:Y:S02]  /*03f0*/  HADD2 R3, R0.H0_H0, R4.H1_H1 ;  /* 0x3000000400037230 */ /* 0x000fe40000000800 */
[----:B------:R-:W0:Y:S02]  /*0400*/  LDC.64 R4, c[0x0][0x380] ;  /* 0x0000e000ff047b82 */ /* 0x000e240000000a00 */
[----:B------:R-:W-:-:S04]  /*0410*/  HADD2 R3, R3.H0_H0, R6.H0_H0 ;  /* 0x2000000603037230 */ /* 0x000fc80000000800 */
[----:B------:R-:W-:-:S04]  /*0420*/  HADD2 R3, R3.H0_H0, R6.H1_H1 ;  /* 0x3000000603037230 */ /* 0x000fc80000000800 */
[----:B------:R-:W-:-:S04]  /*0430*/  HADD2 R3, R3.H0_H0, R8.H0_H0 ;  /* 0x2000000803037230 */ /* 0x000fc80000000800 */
[----:B------:R-:W-:-:S04]  /*0440*/  HADD2 R3, R3.H0_H0, R8.H1_H1 ;  /* 0x3000000803037230 */ /* 0x000fc80000000800 */
[----:B------:R-:W-:-:S04]  /*0450*/  HADD2 R3, R3.H0_H0, R10.H0_H0 ;  /* 0x2000000a03037230 */ /* 0x000fc80000000800 */
[----:B------:R-:W-:Y:S02]  /*0460*/  HADD2 R0, R3.H0_H0, R10.H1_H1 ;  /* 0x3000000a03007230 */ /* 0x000fe40000000800 */
[----:B0-----:R-:W-:-:S05]  /*0470*/  IMAD.WIDE R2, R2, 0x2, R4 ;  /* 0x0000000202027825 */ /* 0x001fca00078e0204 */
[----:B------:R-:W-:Y:S01]  /*0480*/  STG.E.U16 desc[UR6][R2.64], R0 ;  /* 0x0000000002007986 */ /* 0x000fe2000c101506 */
[----:B------:R-:W-:Y:S05]  /*0490*/  EXIT ;  /* 0x000000000000794d */ /* 0x000fea0003800000 */
.L_x_1:
[----:B------:R-:W-:-:S00]  /*04a0*/  BRA `(.L_x_1) ;  /* 0xfffffffc00fc7947 */ /* 0x000fc0000383ffff */
[----:B------:R-:W-:-:S00]  /*04b0*/  NOP ;  /* 0x0000000000007918 */ /* 0x000fc00000000000 */
        /* <DEDUP_REMOVED lines=12> */
.L_x_2:


//--------------------- .nv.shared.reserved.0     --------------------------
	.section	.nv.shared.reserved.0,"aw",@nobits
	.weak		__nv_reservedSMEM_offset_0_alias
	.size		__nv_reservedSMEM_offset_0_alias, 0, 64
	.other		__nv_reservedSMEM_offset_0_alias,@"STO_CUDA_RESERVED_SHARED STV_DEFAULT"
__nv_reservedSMEM_offset_0_alias:
	.zero		0
	.zero		64


//--------------------- .nv.constant0._Z22mad_stress_kernel_fp16P6__halfiS_S_ --------------------------
	.section	.nv.constant0._Z22mad_stress_kernel_fp16P6__halfiS_S_,"a",@progbits
	.sectionflags	@""
	.align	4
.nv.constant0._Z22mad_stress_kernel_fp16P6__halfiS_S_:
	.zero		912


//--------------------- SYMBOLS --------------------------

	.type		.nv.reservedSmem.offset0,@object
	.size		.nv.reservedSmem.offset0,0x4
